//
// Generated by NVIDIA NVVM Compiler
//
// Compiler Build ID: CL-36424714
// Cuda compilation tools, release 13.0, V13.0.88
// Based on NVVM 20.0.0
//

.version 9.0
.target sm_100
.address_size 64

	// .globl	_Z8add_cudaPlS_S_

.visible .entry _Z8add_cudaPlS_S_(
	.param .u64 .ptr .align 1 _Z8add_cudaPlS_S__param_0,
	.param .u64 .ptr .align 1 _Z8add_cudaPlS_S__param_1,
	.param .u64 .ptr .align 1 _Z8add_cudaPlS_S__param_2
)
{
	.reg .pred 	%p<2>;
	.reg .b32 	%r<2>;
	.reg .b64 	%rd<14>;

	ld.param.u64 	%rd1, [_Z8add_cudaPlS_S__param_0];
	ld.param.u64 	%rd2, [_Z8add_cudaPlS_S__param_1];
	ld.param.u64 	%rd3, [_Z8add_cudaPlS_S__param_2];
	mov.u32 	%r1, %ctaid.x;
	setp.gt.u32 	%p1, %r1, 249999;
	@%p1 bra 	$L__BB0_2;
	cvta.to.global.u64 	%rd4, %rd1;
	cvta.to.global.u64 	%rd5, %rd2;
	cvta.to.global.u64 	%rd6, %rd3;
	mul.wide.u32 	%rd7, %r1, 8;
	add.s64 	%rd8, %rd4, %rd7;
	ld.global.u64 	%rd9, [%rd8];
	add.s64 	%rd10, %rd5, %rd7;
	ld.global.u64 	%rd11, [%rd10];
	add.s64 	%rd12, %rd11, %rd9;
	add.s64 	%rd13, %rd6, %rd7;
	st.global.u64 	[%rd13], %rd12;
$L__BB0_2:
	ret;

}


// ===== COMPILED SASS (sm_100) =====

	.target	sm_100

	.elftype	@"ET_EXEC"


//--------------------- .note.nv.tkinfo           --------------------------
	.section	.note.nv.tkinfo,"",@"SHT_NOTE"
	.sectionflags	@"SHF_NOTE_NV_TKINFO"
	.tkinfo
        /*0018*/ 	.word	0x00000002
        /*0030*/ 	.string	""
        /*0030*/ 	.string	"ptxas"
        /*0030*/ 	.string	"Cuda compilation tools, release 13.0, V13.0.88"
        /*0030*/ 	.string	"Build cuda_13.0.r13.0/compiler.36424714_0"
        /*0030*/ 	.string	"-arch sm_100 -m 64 "



//--------------------- .note.nv.cuinfo           --------------------------
	.section	.note.nv.cuinfo,"",@"SHT_NOTE"
	.sectionflags	@"SHF_NOTE_NV_CUINFO"
        /*0018*/ 	.short	0x0002
        /*001a*/ 	.short	0x0064
        /*001c*/ 	.short	0x0082
	.zero		2


//--------------------- .nv.info                  --------------------------
	.section	.nv.info,"",@"SHT_CUDA_INFO"
	.align	4


	//----- nvinfo : EIATTR_REGCOUNT
	.align		4
        /*0000*/ 	.byte	0x04, 0x2f
        /*0002*/ 	.short	(.L_1 - .L_0)
	.align		4
.L_0:
        /*0004*/ 	.word	index@(_Z8add_cudaPlS_S_)
        /*0008*/ 	.word	0x0000000e


	//----- nvinfo : EIATTR_FRAME_SIZE
	.align		4
.L_1:
        /*000c*/ 	.byte	0x04, 0x11
        /*000e*/ 	.short	(.L_3 - .L_2)
	.align		4
.L_2:
        /*0010*/ 	.word	index@(_Z8add_cudaPlS_S_)
        /*0014*/ 	.word	0x00000000


	//----- nvinfo : EIATTR_MIN_STACK_SIZE
	.align		4
.L_3:
        /*0018*/ 	.byte	0x04, 0x12
        /*001a*/ 	.short	(.L_5 - .L_4)
	.align		4
.L_4:
        /*001c*/ 	.word	index@(_Z8add_cudaPlS_S_)
        /*0020*/ 	.word	0x00000000
.L_5:


//--------------------- .nv.compat                --------------------------
	.section	.nv.compat,"",@"SHT_CUDA_COMPAT_INFO"
	.align	4
        /*0000*/ 	.byte	0x02, 0x09, 0x00, 0x00, 0x02, 0x02, 0x01, 0x00, 0x02, 0x05, 0x05, 0x00, 0x03, 0x07, 0x01, 0x01
        /*0010*/ 	.byte	0x02, 0x03, 0x00, 0x00, 0x02, 0x06, 0x01, 0x00, 0x04, 0x0b, 0x08, 0x00, 0x09, 0x00, 0x00, 0x00
        /*0020*/ 	.byte	0x00, 0x00, 0x00, 0x00


//--------------------- .nv.info._Z8add_cudaPlS_S_ --------------------------
	.section	.nv.info._Z8add_cudaPlS_S_,"",@"SHT_CUDA_INFO"
	.sectionflags	@""
	.align	4


	//----- nvinfo : EIATTR_CUDA_API_VERSION
	.align		4
        /*0000*/ 	.byte	0x04, 0x37
        /*0002*/ 	.short	(.L_7 - .L_6)
.L_6:
        /*0004*/ 	.word	0x00000082


	//----- nvinfo : EIATTR_KPARAM_INFO
	.align		4
.L_7:
        /*0008*/ 	.byte	0x04, 0x17
        /*000a*/ 	.short	(.L_9 - .L_8)
.L_8:
        /*000c*/ 	.word	0x00000000
        /*0010*/ 	.short	0x0002
        /*0012*/ 	.short	0x0010
        /*0014*/ 	.byte	0x00, 0xf5, 0x21, 0x00


	//----- nvinfo : EIATTR_KPARAM_INFO
	.align		4
.L_9:
        /*0018*/ 	.byte	0x04, 0x17
        /*001a*/ 	.short	(.L_11 - .L_10)
.L_10:
        /*001c*/ 	.word	0x00000000
        /*0020*/ 	.short	0x0001
        /*0022*/ 	.short	0x0008
        /*0024*/ 	.byte	0x00, 0xf5, 0x21, 0x00


	//----- nvinfo : EIATTR_KPARAM_INFO
	.align		4
.L_11:
        /*0028*/ 	.byte	0x04, 0x17
        /*002a*/ 	.short	(.L_13 - .L_12)
.L_12:
        /*002c*/ 	.word	0x00000000
        /*0030*/ 	.short	0x0000
        /*0032*/ 	.short	0x0000
        /*0034*/ 	.byte	0x00, 0xf5, 0x21, 0x00


	//----- nvinfo : EIATTR_SPARSE_MMA_MASK
	.align		4
.L_13:
        /*0038*/ 	.byte	0x03, 0x50
        /*003a*/ 	.short	0x0000


	//----- nvinfo : EIATTR_MAXREG_COUNT
	.align		4
        /*003c*/ 	.byte	0x03, 0x1b
        /*003e*/ 	.short	0x00ff


	//----- nvinfo : EIATTR_MERCURY_ISA_VERSION
	.align		4
        /*0040*/ 	.byte	0x03, 0x5f
        /*0042*/ 	.short	0x0101


	//----- nvinfo : EIATTR_VRC_CTA_INIT_COUNT
	.align		4
        /*0044*/ 	.byte	0x02, 0x4a
	.zero		1
	.zero		1


	//----- nvinfo : EIATTR_EXIT_INSTR_OFFSETS
	.align		4
        /*0048*/ 	.byte	0x04, 0x1c
        /*004a*/ 	.short	(.L_15 - .L_14)


	//   ....[0]....
.L_14:
        /*004c*/ 	.word	0x00000030


	//   ....[1]....
        /*0050*/ 	.word	0x00000100


	//----- nvinfo : EIATTR_CBANK_PARAM_SIZE
	.align		4
.L_15:
        /*0054*/ 	.byte	0x03, 0x19
        /*0056*/ 	.short	0x0018


	//----- nvinfo : EIATTR_PARAM_CBANK
	.align		4
        /*0058*/ 	.byte	0x04, 0x0a
        /*005a*/ 	.short	(.L_17 - .L_16)
	.align		4
.L_16:
        /*005c*/ 	.word	index@(.nv.constant0._Z8add_cudaPlS_S_)
        /*0060*/ 	.short	0x0380
        /*0062*/ 	.short	0x0018


	//----- nvinfo : EIATTR_SW_WAR
	.align		4
.L_17:
        /*0064*/ 	.byte	0x04, 0x36
        /*0066*/ 	.short	(.L_19 - .L_18)
.L_18:
        /*0068*/ 	.word	0x00000008
.L_19:


//--------------------- .nv.callgraph             --------------------------
	.section	.nv.callgraph,"",@"SHT_CUDA_CALLGRAPH"
	.align	4
	.sectionentsize	8
	.align		4
        /*0000*/ 	.word	0x00000000
	.align		4
        /*0004*/ 	.word	0xffffffff
	.align		4
        /*0008*/ 	.word	0x00000000
	.align		4
        /*000c*/ 	.word	0xfffffffe
	.align		4
        /*0010*/ 	.word	0x00000000
	.align		4
        /*0014*/ 	.word	0xfffffffd
	.align		4
        /*0018*/ 	.word	0x00000000
	.align		4
        /*001c*/ 	.word	0xfffffffc


//--------------------- .text._Z8add_cudaPlS_S_   --------------------------
	.section	.text._Z8add_cudaPlS_S_,"ax",@progbits
	.align	128
        .global         _Z8add_cudaPlS_S_
        .type           _Z8add_cudaPlS_S_,@function
        .size           _Z8add_cudaPlS_S_,(.L_x_1 - _Z8add_cudaPlS_S_)
        .other          _Z8add_cudaPlS_S_,@"STO_CUDA_ENTRY STV_DEFAULT"
_Z8add_cudaPlS_S_:
.text._Z8add_cudaPlS_S_:
[----:B------:R-:W-:Y:S01]  /*0000*/  LDC R1, c[0x0][0x37c] ;  /* 0x0000df00ff017b82 */ /* 0x000fe20000000800 */
[----:B------:R-:W0:Y:S02]  /*0010*/  S2R R11, SR_CTAID.X ;  /* 0x00000000000b7919 */ /* 0x000e240000002500 */
[----:B0-----:R-:W-:-:S13]  /*0020*/  ISETP.GT.U32.AND P0, PT, R11, 0x3d08f, PT ;  /* 0x0003d08f0b00780c */ /* 0x001fda0003f04070 */
[----:B------:R-:W-:Y:S05]  /*0030*/  @P0 EXIT ;  /* 0x000000000000094d */ /* 0x000fea0003800000 */
[----:B------:R-:W0:Y:S01]  /*0040*/  LDC.64 R2, c[0x0][0x380] ;  /* 0x0000e000ff027b82 */ /* 0x000e220000000a00 */
[----:B------:R-:W1:Y:S07]  /*0050*/  LDCU.64 UR4, c[0x0][0x358] ;  /* 0x00006b00ff0477ac */ /* 0x000e6e0008000a00 */
[----:B------:R-:W2:Y:S08]  /*0060*/  LDC.64 R4, c[0x0][0x388] ;  /* 0x0000e200ff047b82 */ /* 0x000eb00000000a00 */
[----:B------:R-:W3:Y:S01]  /*0070*/  LDC.64 R6, c[0x0][0x390] ;  /* 0x0000e400ff067b82 */ /* 0x000ee20000000a00 */
[----:B0-----:R-:W-:-:S06]  /*0080*/  IMAD.WIDE.U32 R2, R11, 0x8, R2 ;  /* 0x000000080b027825 */ /* 0x001fcc00078e0002 */
[----:B-1----:R-:W4:Y:S01]  /*0090*/  LDG.E.64 R2, desc[UR4][R2.64] ;  /* 0x0000000402027981 */ /* 0x002f22000c1e1b00 */
[----:B--2---:R-:W-:-:S06]  /*00a0*/  IMAD.WIDE.U32 R4, R11, 0x8, R4 ;  /* 0x000000080b047825 */ /* 0x004fcc00078e0004 */
[----:B------:R-:W4:Y:S01]  /*00b0*/  LDG.E.64 R4, desc[UR4][R4.64] ;  /* 0x0000000404047981 */ /* 0x000f22000c1e1b00 */
[----:B---3--:R-:W-:Y:S01]  /*00c0*/  IMAD.WIDE.U32 R6, R11, 0x8, R6 ;  /* 0x000000080b067825 */ /* 0x008fe200078e0006 */
[----:B----4-:R-:W-:-:S04]  /*00d0*/  IADD3 R8, P0, PT, R2, R4, RZ ;  /* 0x0000000402087210 */ /* 0x010fc80007f1e0ff */
[----:B------:R-:W-:-:S05]  /*00e0*/  IADD3.X R9, PT, PT, R3, R5, RZ, P0, !PT ;  /* 0x0000000503097210 */ /* 0x000fca00007fe4ff */
[----:B------:R-:W-:Y:S01]  /*00f0*/  STG.E.64 desc[UR4][R6.64], R8 ;  /* 0x0000000806007986 */ /* 0x000fe2000c101b04 */
[----:B------:R-:W-:Y:S05]  /*0100*/  EXIT ;  /* 0x000000000000794d */ /* 0x000fea0003800000 */
.L_x_0:
[----:B------:R-:W-:-:S00]  /*0110*/  BRA `(.L_x_0) ;  /* 0xfffffffc00fc7947 */ /* 0x000fc0000383ffff */
[----:B------:R-:W-:-:S00]  /*0120*/  NOP ;  /* 0x0000000000007918 */ /* 0x000fc00000000000 */
        /* <DEDUP_REMOVED lines=13> */
.L_x_1:


//--------------------- .nv.shared.reserved.0     --------------------------
	.section	.nv.shared.reserved.0,"aw",@nobits
	.weak		__nv_reservedSMEM_offset_0_alias
	.size		__nv_reservedSMEM_offset_0_alias, 0, 64
	.other		__nv_reservedSMEM_offset_0_alias,@"STO_CUDA_RESERVED_SHARED STV_DEFAULT"
__nv_reservedSMEM_offset_0_alias:
	.zero		0
	.zero		64


//--------------------- .nv.constant0._Z8add_cudaPlS_S_ --------------------------
	.section	.nv.constant0._Z8add_cudaPlS_S_,"a",@progbits
	.sectionflags	@""
	.align	4
.nv.constant0._Z8add_cudaPlS_S_:
	.zero		920


//--------------------- SYMBOLS --------------------------

	.type		.nv.reservedSmem.offset0,@object
	.size		.nv.reservedSmem.offset0,0x4
